//
// Generated by NVIDIA NVVM Compiler
//
// Compiler Build ID: CL-36424714
// Cuda compilation tools, release 13.0, V13.0.88
// Based on NVVM 20.0.0
//

.version 9.0
.target sm_100
.address_size 64

	// .globl	_Z20matrixMultiplyKernelPdS_S_iii

.visible .entry _Z20matrixMultiplyKernelPdS_S_iii(
	.param .u64 .ptr .align 1 _Z20matrixMultiplyKernelPdS_S_iii_param_0,
	.param .u64 .ptr .align 1 _Z20matrixMultiplyKernelPdS_S_iii_param_1,
	.param .u64 .ptr .align 1 _Z20matrixMultiplyKernelPdS_S_iii_param_2,
	.param .u32 _Z20matrixMultiplyKernelPdS_S_iii_param_3,
	.param .u32 _Z20matrixMultiplyKernelPdS_S_iii_param_4,
	.param .u32 _Z20matrixMultiplyKernelPdS_S_iii_param_5
)
{
	.reg .pred 	%p<13>;
	.reg .b32 	%r<41>;
	.reg .b64 	%rd<53>;
	.reg .b64 	%fd<68>;

	ld.param.u64 	%rd7, [_Z20matrixMultiplyKernelPdS_S_iii_param_0];
	ld.param.u64 	%rd8, [_Z20matrixMultiplyKernelPdS_S_iii_param_1];
	ld.param.u64 	%rd6, [_Z20matrixMultiplyKernelPdS_S_iii_param_2];
	ld.param.u32 	%r20, [_Z20matrixMultiplyKernelPdS_S_iii_param_3];
	ld.param.u32 	%r18, [_Z20matrixMultiplyKernelPdS_S_iii_param_4];
	ld.param.u32 	%r19, [_Z20matrixMultiplyKernelPdS_S_iii_param_5];
	cvta.to.global.u64 	%rd1, %rd8;
	cvta.to.global.u64 	%rd2, %rd7;
	mov.u32 	%r21, %ctaid.y;
	mov.u32 	%r22, %ntid.y;
	mov.u32 	%r23, %tid.y;
	mad.lo.s32 	%r1, %r21, %r22, %r23;
	mov.u32 	%r24, %ctaid.x;
	mov.u32 	%r25, %ntid.x;
	mov.u32 	%r26, %tid.x;
	mad.lo.s32 	%r2, %r24, %r25, %r26;
	setp.ge.s32 	%p1, %r1, %r20;
	setp.ge.s32 	%p2, %r2, %r19;
	or.pred  	%p3, %p1, %p2;
	@%p3 bra 	$L__BB0_14;
	setp.lt.s32 	%p4, %r18, 1;
	mov.f64 	%fd67, 0d0000000000000000;
	@%p4 bra 	$L__BB0_13;
	mul.lo.s32 	%r3, %r18, %r1;
	and.b32  	%r4, %r18, 7;
	setp.lt.u32 	%p5, %r18, 8;
	mov.f64 	%fd67, 0d0000000000000000;
	mov.b32 	%r39, 0;
	@%p5 bra 	$L__BB0_5;
	and.b32  	%r39, %r18, 2147483640;
	neg.s32 	%r37, %r39;
	shl.b32 	%r7, %r19, 3;
	mul.wide.u32 	%rd9, %r3, 8;
	add.s64 	%rd10, %rd9, %rd2;
	add.s64 	%rd52, %rd10, 32;
	mov.f64 	%fd67, 0d0000000000000000;
	mul.wide.s32 	%rd13, %r19, 8;
	mov.u32 	%r36, %r2;
$L__BB0_4:
	.pragma "nounroll";
	ld.global.f64 	%fd17, [%rd52+-32];
	mul.wide.s32 	%rd11, %r36, 8;
	add.s64 	%rd12, %rd1, %rd11;
	ld.global.f64 	%fd18, [%rd12];
	fma.rn.f64 	%fd19, %fd17, %fd18, %fd67;
	ld.global.f64 	%fd20, [%rd52+-24];
	add.s64 	%rd14, %rd12, %rd13;
	ld.global.f64 	%fd21, [%rd14];
	fma.rn.f64 	%fd22, %fd20, %fd21, %fd19;
	ld.global.f64 	%fd23, [%rd52+-16];
	add.s64 	%rd15, %rd14, %rd13;
	ld.global.f64 	%fd24, [%rd15];
	fma.rn.f64 	%fd25, %fd23, %fd24, %fd22;
	ld.global.f64 	%fd26, [%rd52+-8];
	add.s64 	%rd16, %rd15, %rd13;
	ld.global.f64 	%fd27, [%rd16];
	fma.rn.f64 	%fd28, %fd26, %fd27, %fd25;
	ld.global.f64 	%fd29, [%rd52];
	add.s64 	%rd17, %rd16, %rd13;
	ld.global.f64 	%fd30, [%rd17];
	fma.rn.f64 	%fd31, %fd29, %fd30, %fd28;
	ld.global.f64 	%fd32, [%rd52+8];
	add.s64 	%rd18, %rd17, %rd13;
	ld.global.f64 	%fd33, [%rd18];
	fma.rn.f64 	%fd34, %fd32, %fd33, %fd31;
	ld.global.f64 	%fd35, [%rd52+16];
	add.s64 	%rd19, %rd18, %rd13;
	ld.global.f64 	%fd36, [%rd19];
	fma.rn.f64 	%fd37, %fd35, %fd36, %fd34;
	ld.global.f64 	%fd38, [%rd52+24];
	add.s64 	%rd20, %rd19, %rd13;
	ld.global.f64 	%fd39, [%rd20];
	fma.rn.f64 	%fd67, %fd38, %fd39, %fd37;
	add.s32 	%r37, %r37, 8;
	add.s32 	%r36, %r36, %r7;
	add.s64 	%rd52, %rd52, 64;
	setp.ne.s32 	%p6, %r37, 0;
	@%p6 bra 	$L__BB0_4;
$L__BB0_5:
	setp.eq.s32 	%p7, %r4, 0;
	@%p7 bra 	$L__BB0_13;
	and.b32  	%r13, %r18, 3;
	setp.lt.u32 	%p8, %r4, 4;
	@%p8 bra 	$L__BB0_8;
	add.s32 	%r28, %r39, %r3;
	mul.wide.u32 	%rd21, %r28, 8;
	add.s64 	%rd22, %rd2, %rd21;
	ld.global.f64 	%fd41, [%rd22];
	mad.lo.s32 	%r29, %r39, %r19, %r2;
	mul.wide.s32 	%rd23, %r29, 8;
	add.s64 	%rd24, %rd1, %rd23;
	ld.global.f64 	%fd42, [%rd24];
	fma.rn.f64 	%fd43, %fd41, %fd42, %fd67;
	cvt.u64.u32 	%rd25, %r3;
	cvt.u64.u32 	%rd26, %r39;
	add.s64 	%rd27, %rd26, %rd25;
	shl.b64 	%rd28, %rd27, 3;
	add.s64 	%rd29, %rd2, %rd28;
	ld.global.f64 	%fd44, [%rd29+8];
	mul.wide.s32 	%rd30, %r19, 8;
	add.s64 	%rd31, %rd24, %rd30;
	ld.global.f64 	%fd45, [%rd31];
	fma.rn.f64 	%fd46, %fd44, %fd45, %fd43;
	ld.global.f64 	%fd47, [%rd29+16];
	add.s64 	%rd32, %rd31, %rd30;
	ld.global.f64 	%fd48, [%rd32];
	fma.rn.f64 	%fd49, %fd47, %fd48, %fd46;
	ld.global.f64 	%fd50, [%rd29+24];
	add.s64 	%rd33, %rd32, %rd30;
	ld.global.f64 	%fd51, [%rd33];
	fma.rn.f64 	%fd67, %fd50, %fd51, %fd49;
	add.s32 	%r39, %r39, 4;
$L__BB0_8:
	setp.eq.s32 	%p9, %r13, 0;
	@%p9 bra 	$L__BB0_13;
	setp.eq.s32 	%p10, %r13, 1;
	@%p10 bra 	$L__BB0_11;
	add.s32 	%r30, %r39, %r3;
	mul.wide.u32 	%rd34, %r30, 8;
	add.s64 	%rd35, %rd2, %rd34;
	ld.global.f64 	%fd53, [%rd35];
	mad.lo.s32 	%r31, %r39, %r19, %r2;
	mul.wide.s32 	%rd36, %r31, 8;
	add.s64 	%rd37, %rd1, %rd36;
	ld.global.f64 	%fd54, [%rd37];
	fma.rn.f64 	%fd55, %fd53, %fd54, %fd67;
	cvt.u64.u32 	%rd38, %r3;
	cvt.u64.u32 	%rd39, %r39;
	add.s64 	%rd40, %rd39, %rd38;
	shl.b64 	%rd41, %rd40, 3;
	add.s64 	%rd42, %rd2, %rd41;
	ld.global.f64 	%fd56, [%rd42+8];
	mul.wide.s32 	%rd43, %r19, 8;
	add.s64 	%rd44, %rd37, %rd43;
	ld.global.f64 	%fd57, [%rd44];
	fma.rn.f64 	%fd67, %fd56, %fd57, %fd55;
	add.s32 	%r39, %r39, 2;
$L__BB0_11:
	and.b32  	%r32, %r18, 1;
	setp.eq.b32 	%p11, %r32, 1;
	not.pred 	%p12, %p11;
	@%p12 bra 	$L__BB0_13;
	add.s32 	%r33, %r39, %r3;
	mul.wide.u32 	%rd45, %r33, 8;
	add.s64 	%rd46, %rd2, %rd45;
	ld.global.f64 	%fd58, [%rd46];
	mad.lo.s32 	%r34, %r39, %r19, %r2;
	mul.wide.s32 	%rd47, %r34, 8;
	add.s64 	%rd48, %rd1, %rd47;
	ld.global.f64 	%fd59, [%rd48];
	fma.rn.f64 	%fd67, %fd58, %fd59, %fd67;
$L__BB0_13:
	mad.lo.s32 	%r35, %r19, %r1, %r2;
	cvta.to.global.u64 	%rd49, %rd6;
	mul.wide.s32 	%rd50, %r35, 8;
	add.s64 	%rd51, %rd49, %rd50;
	st.global.f64 	[%rd51], %fd67;
$L__BB0_14:
	ret;

}


// ===== COMPILED SASS (sm_100) =====

	.target	sm_100

	.elftype	@"ET_EXEC"


//--------------------- .note.nv.tkinfo           --------------------------
	.section	.note.nv.tkinfo,"",@"SHT_NOTE"
	.sectionflags	@"SHF_NOTE_NV_TKINFO"
	.tkinfo
        /*0018*/ 	.word	0x00000002
        /*0030*/ 	.string	""
        /*0030*/ 	.string	"ptxas"
        /*0030*/ 	.string	"Cuda compilation tools, release 13.0, V13.0.88"
        /*0030*/ 	.string	"Build cuda_13.0.r13.0/compiler.36424714_0"
        /*0030*/ 	.string	"-arch sm_100 -m 64 "



//--------------------- .note.nv.cuinfo           --------------------------
	.section	.note.nv.cuinfo,"",@"SHT_NOTE"
	.sectionflags	@"SHF_NOTE_NV_CUINFO"
        /*0018*/ 	.short	0x0002
        /*001a*/ 	.short	0x0064
        /*001c*/ 	.short	0x0082
	.zero		2


//--------------------- .nv.info                  --------------------------
	.section	.nv.info,"",@"SHT_CUDA_INFO"
	.align	4


	//----- nvinfo : EIATTR_REGCOUNT
	.align		4
        /*0000*/ 	.byte	0x04, 0x2f
        /*0002*/ 	.short	(.L_1 - .L_0)
	.align		4
.L_0:
        /*0004*/ 	.word	index@(_Z20matrixMultiplyKernelPdS_S_iii)
        /*0008*/ 	.word	0x00000020


	//----- nvinfo : EIATTR_FRAME_SIZE
	.align		4
.L_1:
        /*000c*/ 	.byte	0x04, 0x11
        /*000e*/ 	.short	(.L_3 - .L_2)
	.align		4
.L_2:
        /*0010*/ 	.word	index@(_Z20matrixMultiplyKernelPdS_S_iii)
        /*0014*/ 	.word	0x00000000


	//----- nvinfo : EIATTR_MIN_STACK_SIZE
	.align		4
.L_3:
        /*0018*/ 	.byte	0x04, 0x12
        /*001a*/ 	.short	(.L_5 - .L_4)
	.align		4
.L_4:
        /*001c*/ 	.word	index@(_Z20matrixMultiplyKernelPdS_S_iii)
        /*0020*/ 	.word	0x00000000
.L_5:


//--------------------- .nv.compat                --------------------------
	.section	.nv.compat,"",@"SHT_CUDA_COMPAT_INFO"
	.align	4
        /*0000*/ 	.byte	0x02, 0x09, 0x00, 0x00, 0x02, 0x02, 0x01, 0x00, 0x02, 0x05, 0x05, 0x00, 0x03, 0x07, 0x01, 0x01
        /*0010*/ 	.byte	0x02, 0x03, 0x00, 0x00, 0x02, 0x06, 0x01, 0x00, 0x04, 0x0b, 0x08, 0x00, 0x01, 0x00, 0x00, 0x00
        /*0020*/ 	.byte	0x00, 0x00, 0x00, 0x00


//--------------------- .nv.info._Z20matrixMultiplyKernelPdS_S_iii --------------------------
	.section	.nv.info._Z20matrixMultiplyKernelPdS_S_iii,"",@"SHT_CUDA_INFO"
	.sectionflags	@""
	.align	4


	//----- nvinfo : EIATTR_CUDA_API_VERSION
	.align		4
        /*0000*/ 	.byte	0x04, 0x37
        /*0002*/ 	.short	(.L_7 - .L_6)
.L_6:
        /*0004*/ 	.word	0x00000082


	//----- nvinfo : EIATTR_KPARAM_INFO
	.align		4
.L_7:
        /*0008*/ 	.byte	0x04, 0x17
        /*000a*/ 	.short	(.L_9 - .L_8)
.L_8:
        /*000c*/ 	.word	0x00000000
        /*0010*/ 	.short	0x0005
        /*0012*/ 	.short	0x0020
        /*0014*/ 	.byte	0x00, 0xf0, 0x11, 0x00


	//----- nvinfo : EIATTR_KPARAM_INFO
	.align		4
.L_9:
        /*0018*/ 	.byte	0x04, 0x17
        /*001a*/ 	.short	(.L_11 - .L_10)
.L_10:
        /*001c*/ 	.word	0x00000000
        /*0020*/ 	.short	0x0004
        /*0022*/ 	.short	0x001c
        /*0024*/ 	.byte	0x00, 0xf0, 0x11, 0x00


	//----- nvinfo : EIATTR_KPARAM_INFO
	.align		4
.L_11:
        /*0028*/ 	.byte	0x04, 0x17
        /*002a*/ 	.short	(.L_13 - .L_12)
.L_12:
        /*002c*/ 	.word	0x00000000
        /*0030*/ 	.short	0x0003
        /*0032*/ 	.short	0x0018
        /*0034*/ 	.byte	0x00, 0xf0, 0x11, 0x00


	//----- nvinfo : EIATTR_KPARAM_INFO
	.align		4
.L_13:
        /*0038*/ 	.byte	0x04, 0x17
        /*003a*/ 	.short	(.L_15 - .L_14)
.L_14:
        /*003c*/ 	.word	0x00000000
        /*0040*/ 	.short	0x0002
        /*0042*/ 	.short	0x0010
        /*0044*/ 	.byte	0x00, 0xf5, 0x21, 0x00


	//----- nvinfo : EIATTR_KPARAM_INFO
	.align		4
.L_15:
        /*0048*/ 	.byte	0x04, 0x17
        /*004a*/ 	.short	(.L_17 - .L_16)
.L_16:
        /*004c*/ 	.word	0x00000000
        /*0050*/ 	.short	0x0001
        /*0052*/ 	.short	0x0008
        /*0054*/ 	.byte	0x00, 0xf5, 0x21, 0x00


	//----- nvinfo : EIATTR_KPARAM_INFO
	.align		4
.L_17:
        /*0058*/ 	.byte	0x04, 0x17
        /*005a*/ 	.short	(.L_19 - .L_18)
.L_18:
        /*005c*/ 	.word	0x00000000
        /*0060*/ 	.short	0x0000
        /*0062*/ 	.short	0x0000
        /*0064*/ 	.byte	0x00, 0xf5, 0x21, 0x00


	//----- nvinfo : EIATTR_SPARSE_MMA_MASK
	.align		4
.L_19:
        /*0068*/ 	.byte	0x03, 0x50
        /*006a*/ 	.short	0x0000


	//----- nvinfo : EIATTR_MAXREG_COUNT
	.align		4
        /*006c*/ 	.byte	0x03, 0x1b
        /*006e*/ 	.short	0x00ff


	//----- nvinfo : EIATTR_MERCURY_ISA_VERSION
	.align		4
        /*0070*/ 	.byte	0x03, 0x5f
        /*0072*/ 	.short	0x0101


	//----- nvinfo : EIATTR_VRC_CTA_INIT_COUNT
	.align		4
        /*0074*/ 	.byte	0x02, 0x4a
	.zero		1
	.zero		1


	//----- nvinfo : EIATTR_EXIT_INSTR_OFFSETS
	.align		4
        /*0078*/ 	.byte	0x04, 0x1c
        /*007a*/ 	.short	(.L_21 - .L_20)


	//   ....[0]....
.L_20:
        /*007c*/ 	.word	0x000000d0


	//   ....[1]....
        /*0080*/ 	.word	0x000008f0


	//----- nvinfo : EIATTR_CBANK_PARAM_SIZE
	.align		4
.L_21:
        /*0084*/ 	.byte	0x03, 0x19
        /*0086*/ 	.short	0x0024


	//----- nvinfo : EIATTR_PARAM_CBANK
	.align		4
        /*0088*/ 	.byte	0x04, 0x0a
        /*008a*/ 	.short	(.L_23 - .L_22)
	.align		4
.L_22:
        /*008c*/ 	.word	index@(.nv.constant0._Z20matrixMultiplyKernelPdS_S_iii)
        /*0090*/ 	.short	0x0380
        /*0092*/ 	.short	0x0024


	//----- nvinfo : EIATTR_SW_WAR
	.align		4
.L_23:
        /*0094*/ 	.byte	0x04, 0x36
        /*0096*/ 	.short	(.L_25 - .L_24)
.L_24:
        /*0098*/ 	.word	0x00000008
.L_25:


//--------------------- .nv.callgraph             --------------------------
	.section	.nv.callgraph,"",@"SHT_CUDA_CALLGRAPH"
	.align	4
	.sectionentsize	8
	.align		4
        /*0000*/ 	.word	0x00000000
	.align		4
        /*0004*/ 	.word	0xffffffff
	.align		4
        /*0008*/ 	.word	0x00000000
	.align		4
        /*000c*/ 	.word	0xfffffffe
	.align		4
        /*0010*/ 	.word	0x00000000
	.align		4
        /*0014*/ 	.word	0xfffffffd
	.align		4
        /*0018*/ 	.word	0x00000000
	.align		4
        /*001c*/ 	.word	0xfffffffc


//--------------------- .text._Z20matrixMultiplyKernelPdS_S_iii --------------------------
	.section	.text._Z20matrixMultiplyKernelPdS_S_iii,"ax",@progbits
	.align	128
        .global         _Z20matrixMultiplyKernelPdS_S_iii
        .type           _Z20matrixMultiplyKernelPdS_S_iii,@function
        .size           _Z20matrixMultiplyKernelPdS_S_iii,(.L_x_5 - _Z20matrixMultiplyKernelPdS_S_iii)
        .other          _Z20matrixMultiplyKernelPdS_S_iii,@"STO_CUDA_ENTRY STV_DEFAULT"
_Z20matrixMultiplyKernelPdS_S_iii:
.text._Z20matrixMultiplyKernelPdS_S_iii:
[----:B------:R-:W-:Y:S01]  /*0000*/  LDC R1, c[0x0][0x37c] ;  /* 0x0000df00ff017b82 */ /* 0x000fe20000000800 */
[----:B------:R-:W0:Y:S07]  /*0010*/  S2R R4, SR_TID.X ;  /* 0x0000000000047919 */ /* 0x000e2e0000002100 */
[----:B------:R-:W1:Y:S01]  /*0020*/  LDC R2, c[0x0][0x364] ;  /* 0x0000d900ff027b82 */ /* 0x000e620000000800 */
[----:B------:R-:W2:Y:S01]  /*0030*/  LDCU UR6, c[0x0][0x398] ;  /* 0x00007300ff0677ac */ /* 0x000ea20008000800 */
[----:B------:R-:W1:Y:S06]  /*0040*/  S2R R5, SR_TID.Y ;  /* 0x0000000000057919 */ /* 0x000e6c0000002200 */
[----:B------:R-:W0:Y:S08]  /*0050*/  S2UR UR5, SR_CTAID.X ;  /* 0x00000000000579c3 */ /* 0x000e300000002500 */
[----:B------:R-:W0:Y:S08]  /*0060*/  LDC R3, c[0x0][0x360] ;  /* 0x0000d800ff037b82 */ /* 0x000e300000000800 */
[----:B------:R-:W1:Y:S08]  /*0070*/  S2UR UR4, SR_CTAID.Y ;  /* 0x00000000000479c3 */ /* 0x000e700000002600 */
[----:B------:R-:W3:Y:S01]  /*0080*/  LDC R0, c[0x0][0x3a0] ;  /* 0x0000e800ff007b82 */ /* 0x000ee20000000800 */
[----:B0-----:R-:W-:-:S02]  /*0090*/  IMAD R3, R3, UR5, R4 ;  /* 0x0000000503037c24 */ /* 0x001fc4000f8e0204 */
[----:B-1----:R-:W-:-:S03]  /*00a0*/  IMAD R2, R2, UR4, R5 ;  /* 0x0000000402027c24 */ /* 0x002fc6000f8e0205 */
[----:B---3--:R-:W-:-:S04]  /*00b0*/  ISETP.GE.AND P0, PT, R3, R0, PT ;  /* 0x000000000300720c */ /* 0x008fc80003f06270 */
[----:B--2---:R-:W-:-:S13]  /*00c0*/  ISETP.GE.OR P0, PT, R2, UR6, P0 ;  /* 0x0000000602007c0c */ /* 0x004fda0008706670 */
[----:B------:R-:W-:Y:S05]  /*00d0*/  @P0 EXIT ;  /* 0x000000000000094d */ /* 0x000fea0003800000 */
[----:B------:R-:W0:Y:S01]  /*00e0*/  LDC R5, c[0x0][0x39c] ;  /* 0x0000e700ff057b82 */ /* 0x000e220000000800 */
[----:B------:R-:W1:Y:S01]  /*00f0*/  LDCU.64 UR4, c[0x0][0x358] ;  /* 0x00006b00ff0477ac */ /* 0x000e620008000a00 */
[----:B------:R-:W-:Y:S02]  /*0100*/  CS2R R18, SRZ ;  /* 0x0000000000127805 */ /* 0x000fe4000001ff00 */
[----:B0-----:R-:W-:-:S13]  /*0110*/  ISETP.GE.AND P0, PT, R5, 0x1, PT ;  /* 0x000000010500780c */ /* 0x001fda0003f06270 */
[----:B-1----:R-:W-:Y:S05]  /*0120*/  @!P0 BRA `(.L_x_0) ;  /* 0x0000000400e08947 */ /* 0x002fea0003800000 */
[C---:B------:R-:W-:Y:S01]  /*0130*/  ISETP.GE.U32.AND P1, PT, R5.reuse, 0x8, PT ;  /* 0x000000080500780c */ /* 0x040fe20003f26070 */
[----:B------:R-:W-:Y:S01]  /*0140*/  HFMA2 R7, -RZ, RZ, 0, 0 ;  /* 0x00000000ff077431 */ /* 0x000fe200000001ff */
[----:B------:R-:W-:Y:S01]  /*0150*/  LOP3.LUT R4, R5, 0x7, RZ, 0xc0, !PT ;  /* 0x0000000705047812 */ /* 0x000fe200078ec0ff */
[----:B------:R-:W-:Y:S01]  /*0160*/  IMAD R6, R2, R5, RZ ;  /* 0x0000000502067224 */ /* 0x000fe200078e02ff */
[----:B------:R-:W-:Y:S02]  /*0170*/  CS2R R18, SRZ ;  /* 0x0000000000127805 */ /* 0x000fe4000001ff00 */
[----:B------:R-:W-:-:S07]  /*0180*/  ISETP.NE.AND P0, PT, R4, RZ, PT ;  /* 0x000000ff0400720c */ /* 0x000fce0003f05270 */
[----:B------:R-:W-:Y:S06]  /*0190*/  @!P1 BRA `(.L_x_1) ;  /* 0x0000000000c49947 */ /* 0x000fec0003800000 */
[----:B------:R-:W0:Y:S01]  /*01a0*/  LDC.64 R8, c[0x0][0x380] ;  /* 0x0000e000ff087b82 */ /* 0x000e220000000a00 */
[----:B------:R-:W-:Y:S01]  /*01b0*/  LOP3.LUT R7, R5, 0x7ffffff8, RZ, 0xc0, !PT ;  /* 0x7ffffff805077812 */ /* 0x000fe200078ec0ff */
[----:B------:R-:W-:Y:S01]  /*01c0*/  IMAD.MOV.U32 R27, RZ, RZ, R3 ;  /* 0x000000ffff1b7224 */ /* 0x000fe200078e0003 */
[----:B------:R-:W-:-:S03]  /*01d0*/  CS2R R18, SRZ ;  /* 0x0000000000127805 */ /* 0x000fc6000001ff00 */
[----:B------:R-:W-:Y:S02]  /*01e0*/  IMAD.MOV R26, RZ, RZ, -R7 ;  /* 0x000000ffff1a7224 */ /* 0x000fe400078e0a07 */
[----:B0-----:R-:W-:-:S03]  /*01f0*/  IMAD.WIDE.U32 R8, R6, 0x8, R8 ;  /* 0x0000000806087825 */ /* 0x001fc600078e0008 */
[----:B------:R-:W-:-:S04]  /*0200*/  IADD3 R10, P1, PT, R8, 0x20, RZ ;  /* 0x00000020080a7810 */ /* 0x000fc80007f3e0ff */
[----:B------:R-:W-:-:S09]  /*0210*/  IADD3.X R11, PT, PT, RZ, R9, RZ, P1, !PT ;  /* 0x00000009ff0b7210 */ /* 0x000fd20000ffe4ff */
.L_x_2:
[----:B------:R-:W0:Y:S01]  /*0220*/  LDC.64 R22, c[0x0][0x388] ;  /* 0x0000e200ff167b82 */ /* 0x000e220000000a00 */
[----:B------:R-:W-:Y:S01]  /*0230*/  MOV R8, R10 ;  /* 0x0000000a00087202 */ /* 0x000fe20000000f00 */
[----:B------:R-:W-:-:S05]  /*0240*/  IMAD.MOV.U32 R9, RZ, RZ, R11 ;  /* 0x000000ffff097224 */ /* 0x000fca00078e000b */
[----:B------:R-:W2:Y:S04]  /*0250*/  LDG.E.64 R14, desc[UR4][R8.64+-0x20] ;  /* 0xffffe004080e7981 */ /* 0x000ea8000c1e1b00 */
[----:B------:R-:W3:Y:S01]  /*0260*/  LDG.E.64 R10, desc[UR4][R8.64+-0x18] ;  /* 0xffffe804080a7981 */ /* 0x000ee2000c1e1b00 */
[----:B0-----:R-:W-:-:S05]  /*0270*/  IMAD.WIDE R22, R27, 0x8, R22 ;  /* 0x000000081b167825 */ /* 0x001fca00078e0216 */
[----:B------:R-:W2:Y:S01]  /*0280*/  LDG.E.64 R12, desc[UR4][R22.64] ;  /* 0x00000004160c7981 */ /* 0x000ea2000c1e1b00 */
[----:B------:R-:W-:-:S05]  /*0290*/  IMAD.WIDE R28, R0, 0x8, R22 ;  /* 0x00000008001c7825 */ /* 0x000fca00078e0216 */
[----:B------:R-:W3:Y:S01]  /*02a0*/  LDG.E.64 R16, desc[UR4][R28.64] ;  /* 0x000000041c107981 */ /* 0x000ee2000c1e1b00 */
[C---:B------:R-:W-:Y:S01]  /*02b0*/  IMAD.WIDE R24, R0.reuse, 0x8, R28 ;  /* 0x0000000800187825 */ /* 0x040fe200078e021c */
[----:B--2---:R-:W-:Y:S02]  /*02c0*/  DFMA R18, R14, R12, R18 ;  /* 0x0000000c0e12722b */ /* 0x004fe40000000012 */
[----:B------:R-:W2:Y:S04]  /*02d0*/  LDG.E.64 R14, desc[UR4][R8.64+-0x10] ;  /* 0xfffff004080e7981 */ /* 0x000ea8000c1e1b00 */
[----:B------:R-:W2:Y:S01]  /*02e0*/  LDG.E.64 R12, desc[UR4][R24.64] ;  /* 0x00000004180c7981 */ /* 0x000ea2000c1e1b00 */
[----:B------:R-:W-:Y:S01]  /*02f0*/  IMAD.WIDE R20, R0, 0x8, R24 ;  /* 0x0000000800147825 */ /* 0x000fe200078e0218 */
[----:B---3--:R-:W-:-:S02]  /*0300*/  DFMA R16, R10, R16, R18 ;  /* 0x000000100a10722b */ /* 0x008fc40000000012 */
[----:B------:R-:W3:Y:S04]  /*0310*/  LDG.E.64 R10, desc[UR4][R8.64+-0x8] ;  /* 0xfffff804080a7981 */ /* 0x000ee8000c1e1b00 */
        /* <DEDUP_REMOVED lines=9> */
[----:B------:R-:W-:-:S03]  /*03b0*/  IMAD.WIDE R24, R0, 0x8, R28 ;  /* 0x0000000800187825 */ /* 0x000fc600078e021c */
[----:B------:R-:W4:Y:S01]  /*03c0*/  LDG.E.64 R22, desc[UR4][R8.64+0x18] ;  /* 0x0000180408167981 */ /* 0x000f22000c1e1b00 */
[----:B------:R-:W-:-:S06]  /*03d0*/  IMAD.WIDE R20, R0, 0x8, R24 ;  /* 0x0000000800147825 */ /* 0x000fcc00078e0218 */
[----:B------:R-:W4:Y:S01]  /*03e0*/  LDG.E.64 R20, desc[UR4][R20.64] ;  /* 0x0000000414147981 */ /* 0x000f22000c1e1b00 */
[----:B--2---:R-:W-:-:S03]  /*03f0*/  DFMA R14, R16, R14, R18 ;  /* 0x0000000e100e722b */ /* 0x004fc60000000012 */
[----:B------:R-:W2:Y:S04]  /*0400*/  LDG.E.64 R16, desc[UR4][R8.64+0x10] ;  /* 0x0000100408107981 */ /* 0x000ea8000c1e1b00 */
[----:B------:R-:W2:Y:S01]  /*0410*/  LDG.E.64 R18, desc[UR4][R24.64] ;  /* 0x0000000418127981 */ /* 0x000ea2000c1e1b00 */
[----:B------:R-:W-:Y:S01]  /*0420*/  IADD3 R26, PT, PT, R26, 0x8, RZ ;  /* 0x000000081a1a7810 */ /* 0x000fe20007ffe0ff */
[----:B---3--:R-:W-:-:S03]  /*0430*/  DFMA R10, R10, R12, R14 ;  /* 0x0000000c0a0a722b */ /* 0x008fc6000000000e */
[----:B------:R-:W-:Y:S02]  /*0440*/  ISETP.NE.AND P1, PT, R26, RZ, PT ;  /* 0x000000ff1a00720c */ /* 0x000fe40003f25270 */
[----:B------:R-:W-:-:S03]  /*0450*/  LEA R27, R0, R27, 0x3 ;  /* 0x0000001b001b7211 */ /* 0x000fc600078e18ff */
[----:B--2---:R-:W-:Y:S01]  /*0460*/  DFMA R18, R16, R18, R10 ;  /* 0x000000121012722b */ /* 0x004fe2000000000a */
[----:B------:R-:W-:-:S07]  /*0470*/  IADD3 R10, P2, PT, R8, 0x40, RZ ;  /* 0x00000040080a7810 */ /* 0x000fce0007f5e0ff */
[----:B----4-:R-:W-:Y:S01]  /*0480*/  DFMA R18, R22, R20, R18 ;  /* 0x000000141612722b */ /* 0x010fe20000000012 */
[----:B------:R-:W-:Y:S01]  /*0490*/  IMAD.X R11, RZ, RZ, R9, P2 ;  /* 0x000000ffff0b7224 */ /* 0x000fe200010e0609 */
[----:B------:R-:W-:Y:S09]  /*04a0*/  @P1 BRA `(.L_x_2) ;  /* 0xfffffffc005c1947 */ /* 0x000ff2000383ffff */
.L_x_1:
[----:B------:R-:W-:Y:S05]  /*04b0*/  @!P0 BRA `(.L_x_0) ;  /* 0x0000000000fc8947 */ /* 0x000fea0003800000 */
[----:B------:R-:W-:Y:S02]  /*04c0*/  ISETP.GE.U32.AND P1, PT, R4, 0x4, PT ;  /* 0x000000040400780c */ /* 0x000fe40003f26070 */
[----:B------:R-:W-:-:S04]  /*04d0*/  LOP3.LUT R26, R5, 0x3, RZ, 0xc0, !PT ;  /* 0x00000003051a7812 */ /* 0x000fc800078ec0ff */
[----:B------:R-:W-:-:S07]  /*04e0*/  ISETP.NE.AND P0, PT, R26, RZ, PT ;  /* 0x000000ff1a00720c */ /* 0x000fce0003f05270 */
[----:B------:R-:W-:Y:S06]  /*04f0*/  @!P1 BRA `(.L_x_3) ;  /* 0x00000000006c9947 */ /* 0x000fec0003800000 */
[----:B------:R-:W0:Y:S01]  /*0500*/  LDC.64 R24, c[0x0][0x380] ;  /* 0x0000e000ff187b82 */ /* 0x000e220000000a00 */
[----:B------:R-:W1:Y:S01]  /*0510*/  LDCU.64 UR6, c[0x0][0x380] ;  /* 0x00007000ff0677ac */ /* 0x000e620008000a00 */
[C---:B------:R-:W-:Y:S01]  /*0520*/  IMAD.IADD R9, R6.reuse, 0x1, R7 ;  /* 0x0000000106097824 */ /* 0x040fe200078e0207 */
[----:B------:R-:W-:Y:S01]  /*0530*/  IADD3 R4, P1, PT, R6, R7, RZ ;  /* 0x0000000706047210 */ /* 0x000fe20007f3e0ff */
[----:B------:R-:W-:-:S04]  /*0540*/  IMAD R13, R7, R0, R3 ;  /* 0x00000000070d7224 */ /* 0x000fc800078e0203 */
[----:B------:R-:W2:Y:S01]  /*0550*/  LDC.64 R10, c[0x0][0x388] ;  /* 0x0000e200ff0a7b82 */ /* 0x000ea20000000a00 */
[----:B0-----:R-:W-:-:S06]  /*0560*/  IMAD.WIDE.U32 R24, R9, 0x8, R24 ;  /* 0x0000000809187825 */ /* 0x001fcc00078e0018 */
[----:B------:R-:W3:Y:S01]  /*0570*/  LDG.E.64 R24, desc[UR4][R24.64] ;  /* 0x0000000418187981 */ /* 0x000ee2000c1e1b00 */
[----:B--2---:R-:W-:Y:S01]  /*0580*/  IMAD.WIDE R10, R13, 0x8, R10 ;  /* 0x000000080d0a7825 */ /* 0x004fe200078e020a */
[----:B------:R-:W-:Y:S02]  /*0590*/  IADD3.X R13, PT, PT, RZ, RZ, RZ, P1, !PT ;  /* 0x000000ffff0d7210 */ /* 0x000fe40000ffe4ff */
[----:B-1----:R-:W-:Y:S02]  /*05a0*/  LEA R28, P1, R4, UR6, 0x3 ;  /* 0x00000006041c7c11 */ /* 0x002fe4000f8218ff */
[----:B------:R-:W3:Y:S01]  /*05b0*/  LDG.E.64 R8, desc[UR4][R10.64] ;  /* 0x000000040a087981 */ /* 0x000ee2000c1e1b00 */
[----:B------:R-:W-:Y:S01]  /*05c0*/  IMAD.WIDE R14, R0, 0x8, R10 ;  /* 0x00000008000e7825 */ /* 0x000fe200078e020a */
[----:B------:R-:W-:-:S05]  /*05d0*/  LEA.HI.X R29, R4, UR7, R13, 0x3, P1 ;  /* 0x00000007041d7c11 */ /* 0x000fca00088f1c0d */
[----:B------:R-:W2:Y:S01]  /*05e0*/  LDG.E.64 R12, desc[UR4][R28.64+0x8] ;  /* 0x000008041c0c7981 */ /* 0x000ea2000c1e1b00 */
[----:B------:R-:W-:-:S03]  /*05f0*/  IMAD.WIDE R20, R0, 0x8, R14 ;  /* 0x0000000800147825 */ /* 0x000fc600078e020e */
[----:B------:R-:W2:Y:S04]  /*0600*/  LDG.E.64 R10, desc[UR4][R14.64] ;  /* 0x000000040e0a7981 */ /* 0x000ea8000c1e1b00 */
[----:B------:R-:W4:Y:S01]  /*0610*/  LDG.E.64 R16, desc[UR4][R20.64] ;  /* 0x0000000414107981 */ /* 0x000f22000c1e1b00 */
[----:B------:R-:W-:-:S03]  /*0620*/  IMAD.WIDE R22, R0, 0x8, R20 ;  /* 0x0000000800167825 */ /* 0x000fc600078e0214 */
[----:B------:R-:W4:Y:S04]  /*0630*/  LDG.E.64 R14, desc[UR4][R28.64+0x10] ;  /* 0x000010041c0e7981 */ /* 0x000f28000c1e1b00 */
[----:B------:R-:W5:Y:S04]  /*0640*/  LDG.E.64 R20, desc[UR4][R28.64+0x18] ;  /* 0x000018041c147981 */ /* 0x000f68000c1e1b00 */
[----:B------:R-:W5:Y:S01]  /*0650*/  LDG.E.64 R22, desc[UR4][R22.64] ;  /* 0x0000000416167981 */ /* 0x000f62000c1e1b00 */
[----:B------:R-:W-:Y:S01]  /*0660*/  VIADD R7, R7, 0x4 ;  /* 0x0000000407077836 */ /* 0x000fe20000000000 */
[----:B---3--:R-:W-:-:S08]  /*0670*/  DFMA R8, R24, R8, R18 ;  /* 0x000000081808722b */ /* 0x008fd00000000012 */
[----:B--2---:R-:W-:-:S08]  /*0680*/  DFMA R8, R12, R10, R8 ;  /* 0x0000000a0c08722b */ /* 0x004fd00000000008 */
[----:B----4-:R-:W-:-:S08]  /*0690*/  DFMA R8, R14, R16, R8 ;  /* 0x000000100e08722b */ /* 0x010fd00000000008 */
[----:B-----5:R-:W-:-:S11]  /*06a0*/  DFMA R18, R20, R22, R8 ;  /* 0x000000161412722b */ /* 0x020fd60000000008 */
.L_x_3:
[----:B------:R-:W-:Y:S05]  /*06b0*/  @!P0 BRA `(.L_x_0) ;  /* 0x00000000007c8947 */ /* 0x000fea0003800000 */
[----:B------:R-:W-:Y:S01]  /*06c0*/  ISETP.NE.AND P1, PT, R26, 0x1, PT ;  /* 0x000000011a00780c */ /* 0x000fe20003f25270 */
[----:B------:R-:W0:Y:S01]  /*06d0*/  LDC.64 R10, c[0x0][0x380] ;  /* 0x0000e000ff0a7b82 */ /* 0x000e220000000a00 */
[----:B------:R-:W-:-:S04]  /*06e0*/  LOP3.LUT R14, R5, 0x1, RZ, 0xc0, !PT ;  /* 0x00000001050e7812 */ /* 0x000fc800078ec0ff */
[----:B------:R-:W-:-:S03]  /*06f0*/  ISETP.NE.U32.AND P0, PT, R14, 0x1, PT ;  /* 0x000000010e00780c */ /* 0x000fc60003f05070 */
[----:B------:R-:W1:Y:S04]  /*0700*/  LDC.64 R20, c[0x0][0x388] ;  /* 0x0000e200ff147b82 */ /* 0x000e680000000a00 */
[CC--:B------:R-:W-:Y:S01]  /*0710*/  @P1 IADD3 R15, PT, PT, R6.reuse, R7.reuse, RZ ;  /* 0x00000007060f1210 */ /* 0x0c0fe20007ffe0ff */
[C---:B------:R-:W-:Y:S01]  /*0720*/  @P1 IMAD R17, R7.reuse, R0, R3 ;  /* 0x0000000007111224 */ /* 0x040fe200078e0203 */
[----:B------:R-:W-:Y:S01]  /*0730*/  @P1 IADD3 R16, P2, PT, R6, R7, RZ ;  /* 0x0000000706101210 */ /* 0x000fe20007f5e0ff */
[----:B------:R-:W-:Y:S01]  /*0740*/  @P1 VIADD R7, R7, 0x2 ;  /* 0x0000000207071836 */ /* 0x000fe20000000000 */
[----:B------:R-:W2:Y:S08]  /*0750*/  @P1 LDC.64 R8, c[0x0][0x380] ;  /* 0x0000e000ff081b82 */ /* 0x000eb00000000a00 */
[----:B------:R-:W3:Y:S01]  /*0760*/  LDC.64 R12, c[0x0][0x380] ;  /* 0x0000e000ff0c7b82 */ /* 0x000ee20000000a00 */
[----:B0-----:R-:W-:-:S06]  /*0770*/  @P1 IMAD.WIDE.U32 R14, R15, 0x8, R10 ;  /* 0x000000080f0e1825 */ /* 0x001fcc00078e000a */
[----:B------:R-:W4:Y:S01]  /*0780*/  @P1 LDG.E.64 R14, desc[UR4][R14.64] ;  /* 0x000000040e0e1981 */ /* 0x000f22000c1e1b00 */
[----:B------:R-:W0:Y:S01]  /*0790*/  LDC.64 R4, c[0x0][0x388] ;  /* 0x0000e200ff047b82 */ /* 0x000e220000000a00 */
[----:B-1----:R-:W-:Y:S01]  /*07a0*/  @P1 IMAD.WIDE R20, R17, 0x8, R20 ;  /* 0x0000000811141825 */ /* 0x002fe200078e0214 */
[----:B------:R-:W-:-:S04]  /*07b0*/  @P1 IADD3.X R17, PT, PT, RZ, RZ, RZ, P2, !PT ;  /* 0x000000ffff111210 */ /* 0x000fc800017fe4ff */
[----:B------:R-:W4:Y:S01]  /*07c0*/  @P1 LDG.E.64 R10, desc[UR4][R20.64] ;  /* 0x00000004140a1981 */ /* 0x000f22000c1e1b00 */
[----:B--2---:R-:W-:Y:S01]  /*07d0*/  @P1 LEA R8, P2, R16, R8, 0x3 ;  /* 0x0000000810081211 */ /* 0x004fe200078418ff */
[----:B------:R-:W-:-:S03]  /*07e0*/  @P1 IMAD.WIDE R22, R0, 0x8, R20 ;  /* 0x0000000800161825 */ /* 0x000fc600078e0214 */
[----:B------:R-:W-:Y:S01]  /*07f0*/  @P1 LEA.HI.X R9, R16, R9, R17, 0x3, P2 ;  /* 0x0000000910091211 */ /* 0x000fe200010f1c11 */
[----:B------:R-:W-:Y:S01]  /*0800*/  @!P0 IMAD R25, R7, R0, R3 ;  /* 0x0000000007198224 */ /* 0x000fe200078e0203 */
[----:B------:R-:W-:Y:S02]  /*0810*/  @!P0 IADD3 R17, PT, PT, R6, R7, RZ ;  /* 0x0000000706118210 */ /* 0x000fe40007ffe0ff */
[----:B------:R-:W2:Y:S04]  /*0820*/  @P1 LDG.E.64 R6, desc[UR4][R22.64] ;  /* 0x0000000416061981 */ /* 0x000ea8000c1e1b00 */
[----:B------:R-:W2:Y:S01]  /*0830*/  @P1 LDG.E.64 R8, desc[UR4][R8.64+0x8] ;  /* 0x0000080408081981 */ /* 0x000ea2000c1e1b00 */
[----:B---3--:R-:W-:-:S04]  /*0840*/  @!P0 IMAD.WIDE.U32 R12, R17, 0x8, R12 ;  /* 0x00000008110c8825 */ /* 0x008fc800078e000c */
[----:B0-----:R-:W-:Y:S02]  /*0850*/  @!P0 IMAD.WIDE R4, R25, 0x8, R4 ;  /* 0x0000000819048825 */ /* 0x001fe400078e0204 */
[----:B------:R-:W3:Y:S04]  /*0860*/  @!P0 LDG.E.64 R12, desc[UR4][R12.64] ;  /* 0x000000040c0c8981 */ /* 0x000ee8000c1e1b00 */
[----:B------:R-:W3:Y:S01]  /*0870*/  @!P0 LDG.E.64 R4, desc[UR4][R4.64] ;  /* 0x0000000404048981 */ /* 0x000ee2000c1e1b00 */
[----:B----4-:R-:W-:-:S08]  /*0880*/  @P1 DFMA R10, R14, R10, R18 ;  /* 0x0000000a0e0a122b */ /* 0x010fd00000000012 */
[----:B--2---:R-:W-:-:S08]  /*0890*/  @P1 DFMA R18, R8, R6, R10 ;  /* 0x000000060812122b */ /* 0x004fd0000000000a */
[----:B---3--:R-:W-:-:S11]  /*08a0*/  @!P0 DFMA R18, R12, R4, R18 ;  /* 0x000000040c12822b */ /* 0x008fd60000000012 */
.L_x_0:
[----:B------:R-:W0:Y:S01]  /*08b0*/  LDC.64 R4, c[0x0][0x390] ;  /* 0x0000e400ff047b82 */ /* 0x000e220000000a00 */
[----:B------:R-:W-:-:S04]  /*08c0*/  IMAD R3, R2, R0, R3 ;  /* 0x0000000002037224 */ /* 0x000fc800078e0203 */
[----:B0-----:R-:W-:-:S05]  /*08d0*/  IMAD.WIDE R2, R3, 0x8, R4 ;  /* 0x0000000803027825 */ /* 0x001fca00078e0204 */
[----:B------:R-:W-:Y:S01]  /*08e0*/  STG.E.64 desc[UR4][R2.64], R18 ;  /* 0x0000001202007986 */ /* 0x000fe2000c101b04 */
[----:B------:R-:W-:Y:S05]  /*08f0*/  EXIT ;  /* 0x000000000000794d */ /* 0x000fea0003800000 */
.L_x_4:
[----:B------:R-:W-:-:S00]  /*0900*/  BRA `(.L_x_4) ;  /* 0xfffffffc00fc7947 */ /* 0x000fc0000383ffff */
[----:B------:R-:W-:-:S00]  /*0910*/  NOP ;  /* 0x0000000000007918 */ /* 0x000fc00000000000 */
        /* <DEDUP_REMOVED lines=14> */
.L_x_5:


//--------------------- .nv.shared.reserved.0     --------------------------
	.section	.nv.shared.reserved.0,"aw",@nobits
	.weak		__nv_reservedSMEM_offset_0_alias
	.size		__nv_reservedSMEM_offset_0_alias, 0, 64
	.other		__nv_reservedSMEM_offset_0_alias,@"STO_CUDA_RESERVED_SHARED STV_DEFAULT"
__nv_reservedSMEM_offset_0_alias:
	.zero		0
	.zero		64


//--------------------- .nv.constant0._Z20matrixMultiplyKernelPdS_S_iii --------------------------
	.section	.nv.constant0._Z20matrixMultiplyKernelPdS_S_iii,"a",@progbits
	.sectionflags	@""
	.align	4
.nv.constant0._Z20matrixMultiplyKernelPdS_S_iii:
	.zero		932


//--------------------- SYMBOLS --------------------------

	.type		.nv.reservedSmem.offset0,@object
	.size		.nv.reservedSmem.offset0,0x4
